	.headerflags	@"EF_CUDA_TEXMODE_UNIFIED EF_CUDA_64BIT_ADDRESS EF_CUDA_ACCELERATORS EF_CUDA_SM90 EF_CUDA_VIRTUAL_SM(EF_CUDA_SM90)"
	.elftype	@"ET_EXEC"


//--------------------- .nv.info                  --------------------------
	.section	.nv.info,"",@"SHT_CUDA_INFO"
	.align	4


	//----- nvinfo : EIATTR_REGCOUNT
	.align		4
        /*0000*/ 	.byte	0x04, 0x2f
        /*0002*/ 	.short	(.L_3 - .L_2)
	.align		4
.L_2:
        /*0004*/ 	.word	index@(triton_per_fused__native_batch_norm_legit_no_training_add_convolution_mean_relu_13)
        /*0008*/ 	.word	0x00000020


	//----- nvinfo : EIATTR_MIN_STACK_SIZE
	.align		4
.L_3:
        /*000c*/ 	.byte	0x04, 0x12
        /*000e*/ 	.short	(.L_5 - .L_4)
	.align		4
.L_4:
        /*0010*/ 	.word	index@(triton_per_fused__native_batch_norm_legit_no_training_add_convolution_mean_relu_13)
        /*0014*/ 	.word	0x00000000


	//----- nvinfo : EIATTR_FRAME_SIZE
	.align		4
.L_5:
        /*0018*/ 	.byte	0x04, 0x11
        /*001a*/ 	.short	(.L_7 - .L_6)
	.align		4
.L_6:
        /*001c*/ 	.word	index@(triton_per_fused__native_batch_norm_legit_no_training_add_convolution_mean_relu_13)
        /*0020*/ 	.word	0x00000000


	//----- nvinfo : EIATTR_MIN_STACK_SIZE
	.align		4
.L_7:
        /*0024*/ 	.byte	0x04, 0x12
        /*0026*/ 	.short	(.L_9 - .L_8)
	.align		4
.L_8:
        /*0028*/ 	.word	index@(triton_per_fused__native_batch_norm_legit_no_training_add_convolution_mean_relu_13)
        /*002c*/ 	.word	0x00000000
.L_9:


//--------------------- .nv.info.triton_per_fused__native_batch_norm_legit_no_training_add_convolution_mean_relu_13 --------------------------
	.section	.nv.info.triton_per_fused__native_batch_norm_legit_no_training_add_convolution_mean_relu_13,"",@"SHT_CUDA_INFO"
	.sectionflags	@""
	.align	4


	//----- nvinfo : EIATTR_CUDA_API_VERSION
	.align		4
        /*0000*/ 	.byte	0x04, 0x37
        /*0002*/ 	.short	(.L_11 - .L_10)
.L_10:
        /*0004*/ 	.word	0x0000007c


	//----- nvinfo : EIATTR_KPARAM_INFO
	.align		4
.L_11:
        /*0008*/ 	.byte	0x04, 0x17
        /*000a*/ 	.short	(.L_13 - .L_12)
.L_12:
        /*000c*/ 	.word	0x00000000
        /*0010*/ 	.short	0x000d
        /*0012*/ 	.short	0x0064
        /*0014*/ 	.byte	0x00, 0xf0, 0x11, 0x00


	//----- nvinfo : EIATTR_KPARAM_INFO
	.align		4
.L_13:
        /*0018*/ 	.byte	0x04, 0x17
        /*001a*/ 	.short	(.L_15 - .L_14)
.L_14:
        /*001c*/ 	.word	0x00000000
        /*0020*/ 	.short	0x000c
        /*0022*/ 	.short	0x0060
        /*0024*/ 	.byte	0x00, 0xf0, 0x11, 0x00


	//----- nvinfo : EIATTR_KPARAM_INFO
	.align		4
.L_15:
        /*0028*/ 	.byte	0x04, 0x17
        /*002a*/ 	.short	(.L_17 - .L_16)
.L_16:
        /*002c*/ 	.word	0x00000000
        /*0030*/ 	.short	0x000b
        /*0032*/ 	.short	0x0058
        /*0034*/ 	.byte	0x00, 0xf4, 0x21, 0x00


	//----- nvinfo : EIATTR_KPARAM_INFO
	.align		4
.L_17:
        /*0038*/ 	.byte	0x04, 0x17
        /*003a*/ 	.short	(.L_19 - .L_18)
.L_18:
        /*003c*/ 	.word	0x00000000
        /*0040*/ 	.short	0x000a
        /*0042*/ 	.short	0x0050
        /*0044*/ 	.byte	0x00, 0xf4, 0x21, 0x00


	//----- nvinfo : EIATTR_KPARAM_INFO
	.align		4
.L_19:
        /*0048*/ 	.byte	0x04, 0x17
        /*004a*/ 	.short	(.L_21 - .L_20)
.L_20:
        /*004c*/ 	.word	0x00000000
        /*0050*/ 	.short	0x0009
        /*0052*/ 	.short	0x0048
        /*0054*/ 	.byte	0x00, 0xf4, 0x21, 0x00


	//----- nvinfo : EIATTR_KPARAM_INFO
	.align		4
.L_21:
        /*0058*/ 	.byte	0x04, 0x17
        /*005a*/ 	.short	(.L_23 - .L_22)
.L_22:
        /*005c*/ 	.word	0x00000000
        /*0060*/ 	.short	0x0008
        /*0062*/ 	.short	0x0040
        /*0064*/ 	.byte	0x00, 0xf4, 0x21, 0x00


	//----- nvinfo : EIATTR_KPARAM_INFO
	.align		4
.L_23:
        /*0068*/ 	.byte	0x04, 0x17
        /*006a*/ 	.short	(.L_25 - .L_24)
.L_24:
        /*006c*/ 	.word	0x00000000
        /*0070*/ 	.short	0x0007
        /*0072*/ 	.short	0x0038
        /*0074*/ 	.byte	0x00, 0xf4, 0x21, 0x00


	//----- nvinfo : EIATTR_KPARAM_INFO
	.align		4
.L_25:
        /*0078*/ 	.byte	0x04, 0x17
        /*007a*/ 	.short	(.L_27 - .L_26)
.L_26:
        /*007c*/ 	.word	0x00000000
        /*0080*/ 	.short	0x0006
        /*0082*/ 	.short	0x0030
        /*0084*/ 	.byte	0x00, 0xf4, 0x21, 0x00


	//----- nvinfo : EIATTR_KPARAM_INFO
	.align		4
.L_27:
        /*0088*/ 	.byte	0x04, 0x17
        /*008a*/ 	.short	(.L_29 - .L_28)
.L_28:
        /*008c*/ 	.word	0x00000000
        /*0090*/ 	.short	0x0005
        /*0092*/ 	.short	0x0028
        /*0094*/ 	.byte	0x00, 0xf4, 0x21, 0x00


	//----- nvinfo : EIATTR_KPARAM_INFO
	.align		4
.L_29:
        /*0098*/ 	.byte	0x04, 0x17
        /*009a*/ 	.short	(.L_31 - .L_30)
.L_30:
        /*009c*/ 	.word	0x00000000
        /*00a0*/ 	.short	0x0004
        /*00a2*/ 	.short	0x0020
        /*00a4*/ 	.byte	0x00, 0xf4, 0x21, 0x00


	//----- nvinfo : EIATTR_KPARAM_INFO
	.align		4
.L_31:
        /*00a8*/ 	.byte	0x04, 0x17
        /*00aa*/ 	.short	(.L_33 - .L_32)
.L_32:
        /*00ac*/ 	.word	0x00000000
        /*00b0*/ 	.short	0x0003
        /*00b2*/ 	.short	0x0018
        /*00b4*/ 	.byte	0x00, 0xf4, 0x21, 0x00


	//----- nvinfo : EIATTR_KPARAM_INFO
	.align		4
.L_33:
        /*00b8*/ 	.byte	0x04, 0x17
        /*00ba*/ 	.short	(.L_35 - .L_34)
.L_34:
        /*00bc*/ 	.word	0x00000000
        /*00c0*/ 	.short	0x0002
        /*00c2*/ 	.short	0x0010
        /*00c4*/ 	.byte	0x00, 0xf4, 0x21, 0x00


	//----- nvinfo : EIATTR_KPARAM_INFO
	.align		4
.L_35:
        /*00c8*/ 	.byte	0x04, 0x17
        /*00ca*/ 	.short	(.L_37 - .L_36)
.L_36:
        /*00cc*/ 	.word	0x00000000
        /*00d0*/ 	.short	0x0001
        /*00d2*/ 	.short	0x0008
        /*00d4*/ 	.byte	0x00, 0xf4, 0x21, 0x00


	//----- nvinfo : EIATTR_KPARAM_INFO
	.align		4
.L_37:
        /*00d8*/ 	.byte	0x04, 0x17
        /*00da*/ 	.short	(.L_39 - .L_38)
.L_38:
        /*00dc*/ 	.word	0x00000000
        /*00e0*/ 	.short	0x0000
        /*00e2*/ 	.short	0x0000
        /*00e4*/ 	.byte	0x00, 0xf4, 0x21, 0x00


	//----- nvinfo : EIATTR_SPARSE_MMA_MASK
	.align		4
.L_39:
        /*00e8*/ 	.byte	0x03, 0x50
        /*00ea*/ 	.short	0x0000


	//----- nvinfo : EIATTR_MAXREG_COUNT
	.align		4
        /*00ec*/ 	.byte	0x03, 0x1b
        /*00ee*/ 	.short	0x00ff


	//----- nvinfo : EIATTR_COOP_GROUP_MASK_REGIDS
	.align		4
        /*00f0*/ 	.byte	0x04, 0x29
        /*00f2*/ 	.short	(.L_41 - .L_40)


	//   ....[0]....
.L_40:
        /*00f4*/ 	.word	0xffffffff


	//   ....[1]....
        /*00f8*/ 	.word	0xffffffff


	//   ....[2]....
        /*00fc*/ 	.word	0xffffffff


	//----- nvinfo : EIATTR_COOP_GROUP_INSTR_OFFSETS
	.align		4
.L_41:
        /*0100*/ 	.byte	0x04, 0x28
        /*0102*/ 	.short	(.L_43 - .L_42)


	//   ....[0]....
.L_42:
        /*0104*/ 	.word	0x000006f0


	//   ....[1]....
        /*0108*/ 	.word	0x00000710


	//   ....[2]....
        /*010c*/ 	.word	0x00000730


	//----- nvinfo : EIATTR_EXIT_INSTR_OFFSETS
	.align		4
.L_43:
        /*0110*/ 	.byte	0x04, 0x1c
        /*0112*/ 	.short	(.L_45 - .L_44)


	//   ....[0]....
.L_44:
        /*0114*/ 	.word	0x00000800


	//   ....[1]....
        /*0118*/ 	.word	0x00000830


	//----- nvinfo : EIATTR_REQNTID
	.align		4
.L_45:
        /*011c*/ 	.byte	0x04, 0x10
        /*011e*/ 	.short	(.L_47 - .L_46)
.L_46:
        /*0120*/ 	.word	0x00000040
        /*0124*/ 	.word	0x00000001
        /*0128*/ 	.word	0x00000001


	//----- nvinfo : EIATTR_CBANK_PARAM_SIZE
	.align		4
.L_47:
        /*012c*/ 	.byte	0x03, 0x19
        /*012e*/ 	.short	0x0068


	//----- nvinfo : EIATTR_PARAM_CBANK
	.align		4
        /*0130*/ 	.byte	0x04, 0x0a
        /*0132*/ 	.short	(.L_49 - .L_48)
	.align		4
.L_48:
        /*0134*/ 	.word	index@(.nv.constant0.triton_per_fused__native_batch_norm_legit_no_training_add_convolution_mean_relu_13)
        /*0138*/ 	.short	0x0210
        /*013a*/ 	.short	0x0068


	//----- nvinfo : EIATTR_SW_WAR
	.align		4
.L_49:
        /*013c*/ 	.byte	0x04, 0x36
        /*013e*/ 	.short	(.L_51 - .L_50)
.L_50:
        /*0140*/ 	.word	0x00000008
.L_51:


//--------------------- .nv.callgraph             --------------------------
	.section	.nv.callgraph,"",@"SHT_CUDA_CALLGRAPH"
	.align	4
	.sectionentsize	8
	.align		4
        /*0000*/ 	.word	0x00000000
	.align		4
        /*0004*/ 	.word	0xffffffff
	.align		4
        /*0008*/ 	.word	0x00000000
	.align		4
        /*000c*/ 	.word	0xfffffffe
	.align		4
        /*0010*/ 	.word	0x00000000
	.align		4
        /*0014*/ 	.word	0xfffffffd
	.align		4
        /*0018*/ 	.word	0x00000000
	.align		4
        /*001c*/ 	.word	0xfffffffc


//--------------------- .nv.constant4             --------------------------
	.section	.nv.constant4,"a",@progbits
	.align	8
	.align		8
.nv.constant4:
        /*0000*/ 	.dword	_$_str
	.align		8
        /*0008*/ 	.dword	_$_str_$_2


//--------------------- .text.triton_per_fused__native_batch_norm_legit_no_training_add_convolution_mean_relu_13 --------------------------
	.section	.text.triton_per_fused__native_batch_norm_legit_no_training_add_convolution_mean_relu_13,"ax",@progbits
	.sectionflags	@"SHF_BARRIERS=1"
	.align	128
        .global         triton_per_fused__native_batch_norm_legit_no_training_add_convolution_mean_relu_13
        .type           triton_per_fused__native_batch_norm_legit_no_training_add_convolution_mean_relu_13,@function
        .size           triton_per_fused__native_batch_norm_legit_no_training_add_convolution_mean_relu_13,(.L_x_1 - triton_per_fused__native_batch_norm_legit_no_training_add_convolution_mean_relu_13)
        .other          triton_per_fused__native_batch_norm_legit_no_training_add_convolution_mean_relu_13,@"STO_CUDA_ENTRY STV_DEFAULT"
triton_per_fused__native_batch_norm_legit_no_training_add_convolution_mean_relu_13:
.text.triton_per_fused__native_batch_norm_legit_no_training_add_convolution_mean_relu_13:
[----:B------:R-:W0:Y:S01]  /*0000*/  LDC R1, c[0x0][0x28] ;  /* 0x00000a00ff017b82 */ /* 0x000e220000000800 */
[----:B------:R-:W1:Y:S07]  /*0010*/  S2R R3, SR_TID.X ;  /* 0x0000000000037919 */ /* 0x000e6e0000002100 */
[----:B------:R-:W2:Y:S01]  /*0020*/  LDC.64 R8, c[0x0][0x230] ;  /* 0x00008c00ff087b82 */ /* 0x000ea20000000a00 */
[----:B------:R-:W-:Y:S01]  /*0030*/  ULDC.64 UR6, c[0x0][0x208] ;  /* 0x0000820000067ab9 */ /* 0x000fe20000000a00 */
[----:B------:R-:W-:Y:S01]  /*0040*/  MOV R4, RZ ;  /* 0x000000ff00047202 */ /* 0x000fe20000000f00 */
[----:B------:R-:W3:Y:S05]  /*0050*/  S2R R2, SR_CTAID.X ;  /* 0x0000000000027919 */ /* 0x000eea0000002500 */
[----:B------:R-:W4:Y:S08]  /*0060*/  LDC.64 R14, c[0x0][0x258] ;  /* 0x00009600ff0e7b82 */ /* 0x000f300000000a00 */
[----:B------:R-:W5:Y:S08]  /*0070*/  LDC.64 R10, c[0x0][0x220] ;  /* 0x00008800ff0a7b82 */ /* 0x000f700000000a00 */
[----:B------:R-:W5:Y:S01]  /*0080*/  LDC.64 R18, c[0x0][0x210] ;  /* 0x00008400ff127b82 */ /* 0x000f620000000a00 */
[----:B-1----:R-:W-:-:S07]  /*0090*/  SHF.R.U32.HI R5, RZ, 0x3, R3 ;  /* 0x00000003ff057819 */ /* 0x002fce0000011603 */
[----:B------:R-:W1:Y:S01]  /*00a0*/  LDC.64 R16, c[0x0][0x248] ;  /* 0x00009200ff107b82 */ /* 0x000e620000000a00 */
[----:B---3--:R-:W-:Y:S02]  /*00b0*/  SHF.L.U32 R0, R2, 0x3, RZ ;  /* 0x0000000302007819 */ /* 0x008fe400000006ff */
[----:B------:R-:W-:Y:S01]  /*00c0*/  SHF.R.S32.HI R7, RZ, 0x1c, R2 ;  /* 0x0000001cff077819 */ /* 0x000fe20000011402 */
[----:B------:R-:W-:Y:S01]  /*00d0*/  HFMA2.MMA R2, -RZ, RZ, 0, 0 ;  /* 0x00000000ff027435 */ /* 0x000fe200000001ff */
[----:B------:R-:W-:-:S03]  /*00e0*/  SGXT.U32 R5, R5, 0x3 ;  /* 0x000000030505781a */ /* 0x000fc60000000000 */
[----:B------:R-:W3:Y:S01]  /*00f0*/  LDC.64 R28, c[0x0][0x250] ;  /* 0x00009400ff1c7b82 */ /* 0x000ee20000000a00 */
[----:B------:R-:W-:Y:S02]  /*0100*/  SGXT R7, R7, 0x1 ;  /* 0x000000010707781a */ /* 0x000fe40000000200 */
[----:B------:R-:W-:-:S04]  /*0110*/  LOP3.LUT R12, R0, R5, RZ, 0xfc, !PT ;  /* 0x00000005000c7212 */ /* 0x000fc800078efcff */
[----:B------:R-:W-:Y:S02]  /*0120*/  LEA.HI R7, R7, R12, RZ, 0x6 ;  /* 0x0000000c07077211 */ /* 0x000fe400078f30ff */
[----:B------:R-:W-:Y:S02]  /*0130*/  ISETP.GE.AND P1, PT, R12, 0x100, PT ;  /* 0x000001000c00780c */ /* 0x000fe40003f26270 */
[----:B------:R-:W-:-:S04]  /*0140*/  LOP3.LUT R7, R7, 0xffffffc0, RZ, 0xc0, !PT ;  /* 0xffffffc007077812 */ /* 0x000fc800078ec0ff */
[----:B------:R-:W-:Y:S02]  /*0150*/  IADD3 R27, R12, -R7, RZ ;  /* 0x800000070c1b7210 */ /* 0x000fe40007ffe0ff */
[----:B------:R-:W-:Y:S02]  /*0160*/  SHF.L.U32 R13, R3, 0x1, RZ ;  /* 0x00000001030d7819 */ /* 0x000fe400000006ff */
[----:B------:R-:W-:Y:S01]  /*0170*/  CS2R R24, SRZ ;  /* 0x0000000000187805 */ /* 0x000fe2000001ff00 */
[----:B------:R-:W1:Y:S01]  /*0180*/  LDC.64 R6, c[0x0][0x228] ;  /* 0x00008a00ff067b82 */ /* 0x000e620000000a00 */
[----:B--2---:R-:W-:-:S04]  /*0190*/  IMAD.WIDE R8, R27, 0x4, R8 ;  /* 0x000000041b087825 */ /* 0x004fc800078e0208 */
[----:B----4-:R-:W-:Y:S01]  /*01a0*/  IMAD.WIDE R14, R27, 0x4, R14 ;  /* 0x000000041b0e7825 */ /* 0x010fe200078e020e */
[----:B------:R2:W4:Y:S04]  /*01b0*/  @!P1 LDG.E.EL R2, desc[UR6][R8.64] ;  /* 0x0000000608029981 */ /* 0x000528000c2e1900 */
[----:B------:R3:W4:Y:S01]  /*01c0*/  @!P1 LDG.E.EL R4, desc[UR6][R14.64] ;  /* 0x000000060e049981 */ /* 0x000722000c2e1900 */
[----:B------:R-:W-:Y:S01]  /*01d0*/  LOP3.LUT R13, R13, 0xe, RZ, 0xc0, !PT ;  /* 0x0000000e0d0d7812 */ /* 0x000fe200078ec0ff */
[----:B-----5:R-:W-:-:S03]  /*01e0*/  IMAD.WIDE R10, R27, 0x4, R10 ;  /* 0x000000041b0a7825 */ /* 0x020fc600078e020a */
[----:B------:R-:W-:Y:S01]  /*01f0*/  LEA R21, R12, R13, 0x4 ;  /* 0x0000000d0c157211 */ /* 0x000fe200078e20ff */
[----:B--2---:R-:W2:Y:S01]  /*0200*/  LDC.64 R8, c[0x0][0x238] ;  /* 0x00008e00ff087b82 */ /* 0x004ea20000000a00 */
[----:B------:R5:W4:Y:S01]  /*0210*/  @!P1 LDG.E.EL R25, desc[UR6][R10.64] ;  /* 0x000000060a199981 */ /* 0x000b22000c2e1900 */
[----:B------:R-:W-:Y:S01]  /*0220*/  CS2R R22, SRZ ;  /* 0x0000000000167805 */ /* 0x000fe2000001ff00 */
[----:B------:R-:W-:Y:S01]  /*0230*/  HFMA2.MMA R26, -RZ, RZ, 0, 0 ;  /* 0x00000000ff1a7435 */ /* 0x000fe200000001ff */
[----:B---3--:R-:W-:-:S04]  /*0240*/  IMAD.WIDE R28, R27, 0x4, R28 ;  /* 0x000000041b1c7825 */ /* 0x008fc800078e021c */
[----:B------:R-:W3:Y:S08]  /*0250*/  LDC.64 R12, c[0x0][0x260] ;  /* 0x00009800ff0c7b82 */ /* 0x000ef00000000a00 */
[----:B0-----:R-:W0:Y:S01]  /*0260*/  LDC.64 R14, c[0x0][0x268] ;  /* 0x00009a00ff0e7b82 */ /* 0x001e220000000a00 */
[C---:B------:R-:W-:Y:S01]  /*0270*/  IMAD.WIDE R18, R21.reuse, 0x4, R18 ;  /* 0x0000000415127825 */ /* 0x040fe200078e0212 */
[----:B------:R0:W4:Y:S03]  /*0280*/  @!P1 LDG.E.EL R24, desc[UR6][R28.64] ;  /* 0x000000061c189981 */ /* 0x000126000c2e1900 */
[----:B-1----:R-:W-:-:S03]  /*0290*/  IMAD.WIDE R16, R21, 0x4, R16 ;  /* 0x0000000415107825 */ /* 0x002fc600078e0210 */
[----:B-----5:R-:W1:Y:S01]  /*02a0*/  LDC.64 R10, c[0x0][0x240] ;  /* 0x00009000ff0a7b82 */ /* 0x020e620000000a00 */
[----:B------:R-:W-:Y:S01]  /*02b0*/  CS2R R20, SRZ ;  /* 0x0000000000147805 */ /* 0x000fe2000001ff00 */
[----:B------:R-:W5:Y:S01]  /*02c0*/  @!P1 LDG.E.64 R22, desc[UR6][R18.64] ;  /* 0x0000000612169981 */ /* 0x000f62000c1e1b00 */
[----:B------:R-:W-:-:S04]  /*02d0*/  IMAD.WIDE R6, R27, 0x4, R6 ;  /* 0x000000041b067825 */ /* 0x000fc800078e0206 */
[----:B------:R0:W5:Y:S01]  /*02e0*/  @!P1 LDG.E.64 R20, desc[UR6][R16.64] ;  /* 0x0000000610149981 */ /* 0x000162000c1e1b00 */
[----:B--2---:R-:W-:-:S03]  /*02f0*/  IMAD.WIDE R8, R27, 0x4, R8 ;  /* 0x000000041b087825 */ /* 0x004fc600078e0208 */
[----:B------:R-:W2:Y:S01]  /*0300*/  @!P1 LDG.E.EL R26, desc[UR6][R6.64] ;  /* 0x00000006061a9981 */ /* 0x000ea2000c2e1900 */
[----:B---3--:R-:W-:-:S04]  /*0310*/  IMAD.WIDE R12, R27, 0x4, R12 ;  /* 0x000000041b0c7825 */ /* 0x008fc800078e020c */
[----:B0-----:R-:W-:Y:S01]  /*0320*/  IMAD.WIDE R14, R27, 0x4, R14 ;  /* 0x000000041b0e7825 */ /* 0x001fe200078e020e */
[----:B------:R-:W-:Y:S02]  /*0330*/  MOV R28, RZ ;  /* 0x000000ff001c7202 */ /* 0x000fe40000000f00 */
[----:B------:R-:W-:-:S04]  /*0340*/  CS2R R16, SRZ ;  /* 0x0000000000107805 */ /* 0x000fc8000001ff00 */
[----:B------:R0:W3:Y:S01]  /*0350*/  @!P1 LDG.E.EL R28, desc[UR6][R8.64] ;  /* 0x00000006081c9981 */ /* 0x0000e2000c2e1900 */
[----:B-1----:R-:W-:Y:S01]  /*0360*/  IMAD.WIDE R10, R27, 0x4, R10 ;  /* 0x000000041b0a7825 */ /* 0x002fe200078e020a */
[----:B------:R-:W-:Y:S02]  /*0370*/  HFMA2.MMA R27, -RZ, RZ, 0, 0 ;  /* 0x00000000ff1b7435 */ /* 0x000fe400000001ff */
[----:B------:R-:W3:Y:S04]  /*0380*/  @!P1 LDG.E.EL R16, desc[UR6][R14.64] ;  /* 0x000000060e109981 */ /* 0x000ee8000c2e1900 */
[----:B------:R-:W3:Y:S04]  /*0390*/  @!P1 LDG.E.EL R17, desc[UR6][R10.64] ;  /* 0x000000060a119981 */ /* 0x000ee8000c2e1900 */
[----:B------:R1:W3:Y:S01]  /*03a0*/  @!P1 LDG.E.EL R27, desc[UR6][R12.64] ;  /* 0x000000060c1b9981 */ /* 0x0002e2000c2e1900 */
[----:B0-----:R-:W-:Y:S01]  /*03b0*/  MOV R9, 0x3e800000 ;  /* 0x3e80000000097802 */ /* 0x001fe20000000f00 */
[----:B------:R-:W0:Y:S01]  /*03c0*/  S2UR UR5, SR_CgaCtaId ;  /* 0x00000000000579c3 */ /* 0x000e220000008800 */
[----:B------:R-:W-:-:S02]  /*03d0*/  UMOV UR4, 0x400 ;  /* 0x0000040000047882 */ /* 0x000fc40000000000 */
[----:B0-----:R-:W-:-:S06]  /*03e0*/  UPRMT UR4, UR5, 0x654, UR4 ;  /* 0x0000065405047896 */ /* 0x001fcc0008000004 */
[----:B-1----:R-:W-:Y:S01]  /*03f0*/  LEA R12, R5, UR4, 0x2 ;  /* 0x00000004050c7c11 */ /* 0x002fe2000f8e10ff */
[----:B----4-:R-:W-:-:S04]  /*0400*/  FADD R2, R2, 9.9999997473787516356e-06 ;  /* 0x3727c5ac02027421 */ /* 0x010fc80000000000 */
[----:B------:R-:W0:Y:S01]  /*0410*/  MUFU.SQRT R6, R2 ;  /* 0x0000000200067308 */ /* 0x000e220000002000 */
[----:B------:R-:W-:-:S07]  /*0420*/  FADD R4, R4, 9.9999997473787516356e-06 ;  /* 0x3727c5ac04047421 */ /* 0x000fce0000000000 */
[----:B------:R-:W1:Y:S01]  /*0430*/  MUFU.SQRT R8, R4 ;  /* 0x0000000400087308 */ /* 0x000e620000002000 */
[C---:B0-----:R-:W-:Y:S02]  /*0440*/  FSETP.GT.AND P0, PT, R6.reuse, 8.50705917302346158658e+37, PT ;  /* 0x7e8000000600780b */ /* 0x041fe40003f04000 */
[----:B------:R-:W-:Y:S02]  /*0450*/  FSETP.GEU.AND P3, PT, R6, 1.175494350822287508e-38, PT ;  /* 0x008000000600780b */ /* 0x000fe40003f6e000 */
[C---:B-1----:R-:W-:Y:S02]  /*0460*/  FSETP.GT.AND P2, PT, R8.reuse, 8.50705917302346158658e+37, PT ;  /* 0x7e8000000800780b */ /* 0x042fe40003f44000 */
[----:B------:R-:W-:-:S07]  /*0470*/  FSETP.GEU.AND P4, PT, R8, 1.175494350822287508e-38, PT ;  /* 0x008000000800780b */ /* 0x000fce0003f8e000 */
[----:B------:R-:W-:-:S04]  /*0480*/  @P0 FMUL R6, R6, 0.25 ;  /* 0x3e80000006060820 */ /* 0x000fc80000400000 */
[----:B------:R-:W-:Y:S01]  /*0490*/  @!P3 FMUL R6, R6, 16777216 ;  /* 0x4b8000000606b820 */ /* 0x000fe20000400000 */
[----:B------:R-:W-:-:S05]  /*04a0*/  @P2 FMUL R8, R8, 0.25 ;  /* 0x3e80000008082820 */ /* 0x000fca0000400000 */
[----:B------:R-:W0:Y:S01]  /*04b0*/  MUFU.RCP R6, R6 ;  /* 0x0000000600067308 */ /* 0x000e220000001000 */
[----:B------:R-:W-:Y:S01]  /*04c0*/  @!P4 FMUL R8, R8, 16777216 ;  /* 0x4b8000000808c820 */ /* 0x000fe20000400000 */
[----:B------:R-:W-:-:S06]  /*04d0*/  FSEL R7, R9, 1, P0 ;  /* 0x3f80000009077808 */ /* 0x000fcc0000000000 */
[----:B------:R-:W1:Y:S01]  /*04e0*/  MUFU.RCP R8, R8 ;  /* 0x0000000800087308 */ /* 0x000e620000001000 */
[----:B------:R-:W-:Y:S01]  /*04f0*/  @!P3 FMUL R7, R7, 16777216 ;  /* 0x4b8000000707b820 */ /* 0x000fe20000400000 */
[----:B-----5:R-:W-:Y:S02]  /*0500*/  SEL R4, R23, RZ, !P1 ;  /* 0x000000ff17047207 */ /* 0x020fe40004800000 */
[----:B------:R-:W-:Y:S02]  /*0510*/  FSEL R9, R9, 1, P2 ;  /* 0x3f80000009097808 */ /* 0x000fe40001000000 */
[----:B------:R-:W-:Y:S01]  /*0520*/  SEL R22, R22, RZ, !P1 ;  /* 0x000000ff16167207 */ /* 0x000fe20004800000 */
[----:B0-----:R-:W-:Y:S01]  /*0530*/  FMUL R2, R6, R7 ;  /* 0x0000000706027220 */ /* 0x001fe20000400000 */
[----:B------:R-:W-:Y:S01]  /*0540*/  SEL R21, R21, RZ, !P1 ;  /* 0x000000ff15157207 */ /* 0x000fe20004800000 */
[--C-:B------:R-:W-:Y:S01]  /*0550*/  FADD R7, R4, R25.reuse ;  /* 0x0000001904077221 */ /* 0x100fe20000000000 */
[----:B------:R-:W-:Y:S01]  /*0560*/  @!P4 FMUL R9, R9, 16777216 ;  /* 0x4b8000000909c820 */ /* 0x000fe20000400000 */
[----:B------:R-:W-:Y:S01]  /*0570*/  SEL R13, R20, RZ, !P1 ;  /* 0x000000ff140d7207 */ /* 0x000fe20004800000 */
[----:B------:R-:W-:Y:S01]  /*0580*/  FADD R6, R22, R25 ;  /* 0x0000001916067221 */ /* 0x000fe20000000000 */
[----:B--2---:R-:W-:Y:S01]  /*0590*/  FADD R11, R7, -R26 ;  /* 0x8000001a070b7221 */ /* 0x004fe20000000000 */
[--C-:B------:R-:W-:Y:S01]  /*05a0*/  FADD R4, R21, -R24.reuse ;  /* 0x8000001815047221 */ /* 0x100fe20000000000 */
[----:B-1----:R-:W-:Y:S01]  /*05b0*/  FMUL R9, R8, R9 ;  /* 0x0000000908097220 */ /* 0x002fe20000400000 */
[----:B------:R-:W-:Y:S01]  /*05c0*/  FADD R24, R13, -R24 ;  /* 0x800000180d187221 */ /* 0x000fe20000000000 */
[----:B------:R-:W-:Y:S01]  /*05d0*/  FADD R13, R6, -R26 ;  /* 0x8000001a060d7221 */ /* 0x000fe20000000000 */
[C---:B------:R-:W-:Y:S01]  /*05e0*/  FMUL R8, R2.reuse, R11 ;  /* 0x0000000b02087220 */ /* 0x040fe20000400000 */
[C---:B------:R-:W-:Y:S01]  /*05f0*/  FMUL R11, R9.reuse, R4 ;  /* 0x00000004090b7220 */ /* 0x040fe20000400000 */
[----:B------:R-:W-:Y:S01]  /*0600*/  FMUL R9, R9, R24 ;  /* 0x0000001809097220 */ /* 0x000fe20000400000 */
[----:B------:R-:W-:Y:S01]  /*0610*/  FMUL R2, R2, R13 ;  /* 0x0000000d02027220 */ /* 0x000fe20000400000 */
[-CC-:B---3--:R-:W-:Y:S01]  /*0620*/  FFMA R8, R8, R28.reuse, R17.reuse ;  /* 0x0000001c08087223 */ /* 0x188fe20000000011 */
[-CC-:B------:R-:W-:Y:S01]  /*0630*/  FFMA R11, R11, R27.reuse, R16.reuse ;  /* 0x0000001b0b0b7223 */ /* 0x180fe20000000010 */
[----:B------:R-:W-:Y:S01]  /*0640*/  FFMA R9, R9, R27, R16 ;  /* 0x0000001b09097223 */ /* 0x000fe20000000010 */
[----:B------:R-:W-:-:S03]  /*0650*/  FFMA R2, R2, R28, R17 ;  /* 0x0000001c02027223 */ /* 0x000fc60000000011 */
[C---:B------:R-:W-:Y:S01]  /*0660*/  FSETP.GEU.AND P2, PT, R8.reuse, -R11, PT ;  /* 0x8000000b0800720b */ /* 0x040fe20003f4e000 */
[----:B------:R-:W-:Y:S01]  /*0670*/  FADD R8, R8, R11 ;  /* 0x0000000b08087221 */ /* 0x000fe20000000000 */
[C---:B------:R-:W-:Y:S01]  /*0680*/  FADD R4, R9.reuse, R2 ;  /* 0x0000000209047221 */ /* 0x040fe20000000000 */
[----:B------:R-:W-:-:S03]  /*0690*/  FSETP.GEU.AND P0, PT, R9, -R2, PT ;  /* 0x800000020900720b */ /* 0x000fc60003f0e000 */
[----:B------:R-:W-:Y:S02]  /*06a0*/  FSEL R8, R8, RZ, P2 ;  /* 0x000000ff08087208 */ /* 0x000fe40001000000 */
[----:B------:R-:W-:Y:S02]  /*06b0*/  FSEL R9, R4, RZ, P0 ;  /* 0x000000ff04097208 */ /* 0x000fe40000000000 */
[----:B------:R-:W0:Y:S03]  /*06c0*/  LDC.64 R4, c[0x0][0x218] ;  /* 0x00008600ff047b82 */ /* 0x000e260000000a00 */
[----:B------:R-:W-:-:S05]  /*06d0*/  FADD R8, R8, R9 ;  /* 0x0000000908087221 */ /* 0x000fca0000000000 */
[----:B------:R-:W-:-:S05]  /*06e0*/  FSEL R8, R8, RZ, !P1 ;  /* 0x000000ff08087208 */ /* 0x000fca0004800000 */
[----:B------:R-:W1:Y:S02]  /*06f0*/  SHFL.BFLY PT, R9, R8, 0x4, 0x1f ;  /* 0x0c801f0008097f89 */ /* 0x000e6400000e0000 */
[----:B-1----:R-:W-:-:S05]  /*0700*/  FADD R9, R8, R9 ;  /* 0x0000000908097221 */ /* 0x002fca0000000000 */
[----:B------:R-:W1:Y:S02]  /*0710*/  SHFL.BFLY PT, R2, R9, 0x2, 0x1f ;  /* 0x0c401f0009027f89 */ /* 0x000e6400000e0000 */
[----:B-1----:R-:W-:-:S05]  /*0720*/  FADD R10, R9, R2 ;  /* 0x00000002090a7221 */ /* 0x002fca0000000000 */
[----:B------:R-:W1:Y:S01]  /*0730*/  SHFL.BFLY PT, R11, R10, 0x1, 0x1f ;  /* 0x0c201f000a0b7f89 */ /* 0x000e6200000e0000 */
[----:B------:R-:W-:Y:S01]  /*0740*/  LOP3.LUT R2, R3, 0x7, RZ, 0xc0, !PT ;  /* 0x0000000703027812 */ /* 0x000fe200078ec0ff */
[----:B-1----:R-:W-:-:S05]  /*0750*/  FADD R11, R10, R11 ;  /* 0x0000000b0a0b7221 */ /* 0x002fca0000000000 */
[----:B------:R1:W-:Y:S01]  /*0760*/  STS [R12], R11 ;  /* 0x0000000b0c007388 */ /* 0x0003e20000000800 */
[----:B------:R-:W-:Y:S01]  /*0770*/  BAR.SYNC.DEFER_BLOCKING 0x0 ;  /* 0x0000000000007b1d */ /* 0x000fe20000010000 */
[----:B------:R-:W-:Y:S02]  /*0780*/  LEA R8, R2, UR4, 0x2 ;  /* 0x0000000402087c11 */ /* 0x000fe4000f8e10ff */
[----:B------:R-:W-:Y:S02]  /*0790*/  LOP3.LUT P0, RZ, R3, 0x38, RZ, 0xc0, !PT ;  /* 0x0000003803ff7812 */ /* 0x000fe4000780c0ff */
[----:B------:R-:W-:-:S04]  /*07a0*/  LOP3.LUT R3, R0, 0x7, R3, 0xf8, !PT ;  /* 0x0000000700037812 */ /* 0x000fc800078ef803 */
[C---:B------:R-:W-:Y:S01]  /*07b0*/  ISETP.LT.AND P0, PT, R3.reuse, 0x100, !P0 ;  /* 0x000001000300780c */ /* 0x040fe20004701270 */
[----:B------:R-:W2:Y:S04]  /*07c0*/  LDS R8, [R8] ;  /* 0x0000000008087984 */ /* 0x000ea80000000800 */
[----:B------:R1:W-:Y:S01]  /*07d0*/  @!P1 STG.E.64 desc[UR6][R18.64], R6 ;  /* 0x0000000612009986 */ /* 0x0003e2000c101b06 */
[----:B0-----:R-:W-:Y:S01]  /*07e0*/  IMAD.WIDE R2, R3, 0x4, R4 ;  /* 0x0000000403027825 */ /* 0x001fe200078e0204 */
[----:B------:R-:W-:Y:S06]  /*07f0*/  BAR.SYNC.DEFER_BLOCKING 0x0 ;  /* 0x0000000000007b1d */ /* 0x000fec0000010000 */
[----:B-1----:R-:W-:Y:S05]  /*0800*/  @!P0 EXIT ;  /* 0x000000000000894d */ /* 0x002fea0003800000 */
[----:B--2---:R-:W-:-:S05]  /*0810*/  FMUL R5, R8, 0.0625 ;  /* 0x3d80000008057820 */ /* 0x004fca0000400000 */
[----:B------:R-:W-:Y:S01]  /*0820*/  STG.E desc[UR6][R2.64], R5 ;  /* 0x0000000502007986 */ /* 0x000fe2000c101906 */
[----:B------:R-:W-:Y:S05]  /*0830*/  EXIT ;  /* 0x000000000000794d */ /* 0x000fea0003800000 */
.L_x_0:
[----:B------:R-:W-:-:S00]  /*0840*/  BRA `(.L_x_0) ;  /* 0xfffffffc00fc7947 */ /* 0x000fc0000383ffff */
[----:B------:R-:W-:-:S00]  /*0850*/  NOP ;  /* 0x0000000000007918 */ /* 0x000fc00000000000 */
        /* <DEDUP_REMOVED lines=10> */
.L_x_1:


//--------------------- .nv.global.init           --------------------------
	.section	.nv.global.init,"aw",@progbits
.nv.global.init:
	.type		_$_str,@object
	.size		_$_str,(_$_str_$_2 - _$_str)
_$_str:
        /*0000*/ 	.byte	0x5f, 0x5f, 0x43, 0x55, 0x44, 0x41, 0x5f, 0x46, 0x54, 0x5a, 0x00
	.type		_$_str_$_2,@object
	.size		_$_str_$_2,(.L_1 - _$_str_$_2)
_$_str_$_2:
        /*000b*/ 	.byte	0x5f, 0x5f, 0x43, 0x55, 0x44, 0x41, 0x5f, 0x50, 0x52, 0x45, 0x43, 0x5f, 0x53, 0x51, 0x52, 0x54
        /*001b*/ 	.byte	0x00
.L_1:


//--------------------- .nv.shared.triton_per_fused__native_batch_norm_legit_no_training_add_convolution_mean_relu_13 --------------------------
	.section	.nv.shared.triton_per_fused__native_batch_norm_legit_no_training_add_convolution_mean_relu_13,"aw",@nobits
	.sectionflags	@""
	.align	16
	.zero		1024


//--------------------- .nv.constant0.triton_per_fused__native_batch_norm_legit_no_training_add_convolution_mean_relu_13 --------------------------
	.section	.nv.constant0.triton_per_fused__native_batch_norm_legit_no_training_add_convolution_mean_relu_13,"a",@progbits
	.sectionflags	@""
	.align	4
.nv.constant0.triton_per_fused__native_batch_norm_legit_no_training_add_convolution_mean_relu_13:
	.zero		632
